//
// Generated by NVIDIA NVVM Compiler
//
// Compiler Build ID: CL-36424714
// Cuda compilation tools, release 13.0, V13.0.88
// Based on NVVM 20.0.0
//

.version 9.0
.target sm_100
.address_size 64

	// .globl	_Z17gpuMatrixMultiplyPdS_S_i

.visible .entry _Z17gpuMatrixMultiplyPdS_S_i(
	.param .u64 .ptr .align 1 _Z17gpuMatrixMultiplyPdS_S_i_param_0,
	.param .u64 .ptr .align 1 _Z17gpuMatrixMultiplyPdS_S_i_param_1,
	.param .u64 .ptr .align 1 _Z17gpuMatrixMultiplyPdS_S_i_param_2,
	.param .u32 _Z17gpuMatrixMultiplyPdS_S_i_param_3
)
{
	.reg .pred 	%p<10>;
	.reg .b32 	%r<41>;
	.reg .b64 	%rd<67>;
	.reg .b64 	%fd<67>;

	ld.param.u64 	%rd14, [_Z17gpuMatrixMultiplyPdS_S_i_param_0];
	ld.param.u64 	%rd15, [_Z17gpuMatrixMultiplyPdS_S_i_param_1];
	ld.param.u32 	%r17, [_Z17gpuMatrixMultiplyPdS_S_i_param_3];
	cvta.to.global.u64 	%rd1, %rd15;
	cvta.to.global.u64 	%rd2, %rd14;
	mov.u32 	%r18, %ctaid.y;
	mov.u32 	%r19, %ntid.y;
	mov.u32 	%r20, %tid.y;
	mad.lo.s32 	%r1, %r18, %r19, %r20;
	mov.u32 	%r21, %ctaid.x;
	mov.u32 	%r22, %ntid.x;
	mov.u32 	%r23, %tid.x;
	mad.lo.s32 	%r2, %r21, %r22, %r23;
	max.s32 	%r24, %r1, %r2;
	setp.ge.s32 	%p1, %r24, %r17;
	@%p1 bra 	$L__BB0_13;
	mul.lo.s32 	%r3, %r17, %r1;
	and.b32  	%r4, %r17, 7;
	setp.lt.u32 	%p2, %r17, 8;
	mov.f64 	%fd66, 0d0000000000000000;
	mov.b32 	%r39, 0;
	@%p2 bra 	$L__BB0_4;
	and.b32  	%r26, %r17, 2147483640;
	neg.s32 	%r37, %r26;
	mul.wide.s32 	%rd16, %r17, 8;
	add.s64 	%rd3, %rd1, %rd16;
	mul.wide.s32 	%rd17, %r17, 16;
	add.s64 	%rd4, %rd1, %rd17;
	mul.wide.s32 	%rd18, %r17, 24;
	add.s64 	%rd5, %rd1, %rd18;
	mul.wide.s32 	%rd19, %r17, 32;
	add.s64 	%rd6, %rd1, %rd19;
	mul.wide.s32 	%rd20, %r17, 40;
	add.s64 	%rd7, %rd1, %rd20;
	mul.wide.s32 	%rd21, %r17, 48;
	add.s64 	%rd8, %rd1, %rd21;
	mul.wide.s32 	%rd22, %r17, 56;
	add.s64 	%rd9, %rd1, %rd22;
	mul.wide.u32 	%rd23, %r3, 8;
	add.s64 	%rd24, %rd23, %rd2;
	add.s64 	%rd66, %rd24, 32;
	mov.f64 	%fd66, 0d0000000000000000;
	mov.u32 	%r36, %r2;
$L__BB0_3:
	.pragma "nounroll";
	and.b32  	%r39, %r17, 2147483640;
	mul.wide.s32 	%rd25, %r36, 8;
	add.s64 	%rd26, %rd3, %rd25;
	add.s64 	%rd27, %rd4, %rd25;
	add.s64 	%rd28, %rd5, %rd25;
	add.s64 	%rd29, %rd6, %rd25;
	add.s64 	%rd30, %rd7, %rd25;
	add.s64 	%rd31, %rd8, %rd25;
	add.s64 	%rd32, %rd9, %rd25;
	add.s64 	%rd33, %rd1, %rd25;
	ld.global.f64 	%fd16, [%rd66+-32];
	ld.global.f64 	%fd17, [%rd33];
	fma.rn.f64 	%fd18, %fd16, %fd17, %fd66;
	ld.global.f64 	%fd19, [%rd66+-24];
	ld.global.f64 	%fd20, [%rd26];
	fma.rn.f64 	%fd21, %fd19, %fd20, %fd18;
	ld.global.f64 	%fd22, [%rd66+-16];
	ld.global.f64 	%fd23, [%rd27];
	fma.rn.f64 	%fd24, %fd22, %fd23, %fd21;
	ld.global.f64 	%fd25, [%rd66+-8];
	ld.global.f64 	%fd26, [%rd28];
	fma.rn.f64 	%fd27, %fd25, %fd26, %fd24;
	ld.global.f64 	%fd28, [%rd66];
	ld.global.f64 	%fd29, [%rd29];
	fma.rn.f64 	%fd30, %fd28, %fd29, %fd27;
	ld.global.f64 	%fd31, [%rd66+8];
	ld.global.f64 	%fd32, [%rd30];
	fma.rn.f64 	%fd33, %fd31, %fd32, %fd30;
	ld.global.f64 	%fd34, [%rd66+16];
	ld.global.f64 	%fd35, [%rd31];
	fma.rn.f64 	%fd36, %fd34, %fd35, %fd33;
	ld.global.f64 	%fd37, [%rd66+24];
	ld.global.f64 	%fd38, [%rd32];
	fma.rn.f64 	%fd66, %fd37, %fd38, %fd36;
	add.s32 	%r37, %r37, 8;
	shl.b32 	%r27, %r17, 3;
	add.s32 	%r36, %r36, %r27;
	add.s64 	%rd66, %rd66, 64;
	setp.ne.s32 	%p3, %r37, 0;
	@%p3 bra 	$L__BB0_3;
$L__BB0_4:
	setp.eq.s32 	%p4, %r4, 0;
	@%p4 bra 	$L__BB0_12;
	and.b32  	%r12, %r17, 3;
	setp.lt.u32 	%p5, %r4, 4;
	@%p5 bra 	$L__BB0_7;
	add.s32 	%r28, %r39, %r3;
	mul.wide.u32 	%rd34, %r28, 8;
	add.s64 	%rd35, %rd2, %rd34;
	ld.global.f64 	%fd40, [%rd35];
	mad.lo.s32 	%r29, %r39, %r17, %r2;
	mul.wide.s32 	%rd36, %r29, 8;
	add.s64 	%rd37, %rd1, %rd36;
	ld.global.f64 	%fd41, [%rd37];
	fma.rn.f64 	%fd42, %fd40, %fd41, %fd66;
	cvt.u64.u32 	%rd38, %r3;
	cvt.u64.u32 	%rd39, %r39;
	add.s64 	%rd40, %rd39, %rd38;
	shl.b64 	%rd41, %rd40, 3;
	add.s64 	%rd42, %rd2, %rd41;
	ld.global.f64 	%fd43, [%rd42+8];
	mul.wide.s32 	%rd43, %r17, 8;
	add.s64 	%rd44, %rd37, %rd43;
	ld.global.f64 	%fd44, [%rd44];
	fma.rn.f64 	%fd45, %fd43, %fd44, %fd42;
	ld.global.f64 	%fd46, [%rd42+16];
	add.s64 	%rd45, %rd44, %rd43;
	ld.global.f64 	%fd47, [%rd45];
	fma.rn.f64 	%fd48, %fd46, %fd47, %fd45;
	ld.global.f64 	%fd49, [%rd42+24];
	add.s64 	%rd46, %rd45, %rd43;
	ld.global.f64 	%fd50, [%rd46];
	fma.rn.f64 	%fd66, %fd49, %fd50, %fd48;
	add.s32 	%r39, %r39, 4;
$L__BB0_7:
	setp.eq.s32 	%p6, %r12, 0;
	@%p6 bra 	$L__BB0_12;
	setp.eq.s32 	%p7, %r12, 1;
	@%p7 bra 	$L__BB0_10;
	add.s32 	%r30, %r39, %r3;
	mul.wide.u32 	%rd47, %r30, 8;
	add.s64 	%rd48, %rd2, %rd47;
	ld.global.f64 	%fd52, [%rd48];
	mad.lo.s32 	%r31, %r39, %r17, %r2;
	mul.wide.s32 	%rd49, %r31, 8;
	add.s64 	%rd50, %rd1, %rd49;
	ld.global.f64 	%fd53, [%rd50];
	fma.rn.f64 	%fd54, %fd52, %fd53, %fd66;
	cvt.u64.u32 	%rd51, %r3;
	cvt.u64.u32 	%rd52, %r39;
	add.s64 	%rd53, %rd52, %rd51;
	shl.b64 	%rd54, %rd53, 3;
	add.s64 	%rd55, %rd2, %rd54;
	ld.global.f64 	%fd55, [%rd55+8];
	mul.wide.s32 	%rd56, %r17, 8;
	add.s64 	%rd57, %rd50, %rd56;
	ld.global.f64 	%fd56, [%rd57];
	fma.rn.f64 	%fd66, %fd55, %fd56, %fd54;
	add.s32 	%r39, %r39, 2;
$L__BB0_10:
	and.b32  	%r32, %r17, 1;
	setp.eq.b32 	%p8, %r32, 1;
	not.pred 	%p9, %p8;
	@%p9 bra 	$L__BB0_12;
	add.s32 	%r33, %r39, %r3;
	mul.wide.u32 	%rd58, %r33, 8;
	add.s64 	%rd59, %rd2, %rd58;
	ld.global.f64 	%fd57, [%rd59];
	mad.lo.s32 	%r34, %r39, %r17, %r2;
	mul.wide.s32 	%rd60, %r34, 8;
	add.s64 	%rd61, %rd1, %rd60;
	ld.global.f64 	%fd58, [%rd61];
	fma.rn.f64 	%fd66, %fd57, %fd58, %fd66;
$L__BB0_12:
	ld.param.u64 	%rd65, [_Z17gpuMatrixMultiplyPdS_S_i_param_2];
	add.s32 	%r35, %r3, %r2;
	cvta.to.global.u64 	%rd62, %rd65;
	mul.wide.s32 	%rd63, %r35, 8;
	add.s64 	%rd64, %rd62, %rd63;
	st.global.f64 	[%rd64], %fd66;
$L__BB0_13:
	ret;

}


// ===== COMPILED SASS (sm_100) =====

	.target	sm_100

	.elftype	@"ET_EXEC"


//--------------------- .note.nv.tkinfo           --------------------------
	.section	.note.nv.tkinfo,"",@"SHT_NOTE"
	.sectionflags	@"SHF_NOTE_NV_TKINFO"
	.tkinfo
        /*0018*/ 	.word	0x00000002
        /*0030*/ 	.string	""
        /*0030*/ 	.string	"ptxas"
        /*0030*/ 	.string	"Cuda compilation tools, release 13.0, V13.0.88"
        /*0030*/ 	.string	"Build cuda_13.0.r13.0/compiler.36424714_0"
        /*0030*/ 	.string	"-arch sm_100 -m 64 "



//--------------------- .note.nv.cuinfo           --------------------------
	.section	.note.nv.cuinfo,"",@"SHT_NOTE"
	.sectionflags	@"SHF_NOTE_NV_CUINFO"
        /*0018*/ 	.short	0x0002
        /*001a*/ 	.short	0x0064
        /*001c*/ 	.short	0x0082
	.zero		2


//--------------------- .nv.info                  --------------------------
	.section	.nv.info,"",@"SHT_CUDA_INFO"
	.align	4


	//----- nvinfo : EIATTR_REGCOUNT
	.align		4
        /*0000*/ 	.byte	0x04, 0x2f
        /*0002*/ 	.short	(.L_1 - .L_0)
	.align		4
.L_0:
        /*0004*/ 	.word	index@(_Z17gpuMatrixMultiplyPdS_S_i)
        /*0008*/ 	.word	0x0000001e


	//----- nvinfo : EIATTR_FRAME_SIZE
	.align		4
.L_1:
        /*000c*/ 	.byte	0x04, 0x11
        /*000e*/ 	.short	(.L_3 - .L_2)
	.align		4
.L_2:
        /*0010*/ 	.word	index@(_Z17gpuMatrixMultiplyPdS_S_i)
        /*0014*/ 	.word	0x00000000


	//----- nvinfo : EIATTR_MIN_STACK_SIZE
	.align		4
.L_3:
        /*0018*/ 	.byte	0x04, 0x12
        /*001a*/ 	.short	(.L_5 - .L_4)
	.align		4
.L_4:
        /*001c*/ 	.word	index@(_Z17gpuMatrixMultiplyPdS_S_i)
        /*0020*/ 	.word	0x00000000
.L_5:


//--------------------- .nv.compat                --------------------------
	.section	.nv.compat,"",@"SHT_CUDA_COMPAT_INFO"
	.align	4
        /*0000*/ 	.byte	0x02, 0x09, 0x00, 0x00, 0x02, 0x02, 0x01, 0x00, 0x02, 0x05, 0x05, 0x00, 0x03, 0x07, 0x01, 0x01
        /*0010*/ 	.byte	0x02, 0x03, 0x00, 0x00, 0x02, 0x06, 0x01, 0x00, 0x04, 0x0b, 0x08, 0x00, 0x01, 0x00, 0x00, 0x00
        /*0020*/ 	.byte	0x00, 0x00, 0x00, 0x00


//--------------------- .nv.info._Z17gpuMatrixMultiplyPdS_S_i --------------------------
	.section	.nv.info._Z17gpuMatrixMultiplyPdS_S_i,"",@"SHT_CUDA_INFO"
	.sectionflags	@""
	.align	4


	//----- nvinfo : EIATTR_CUDA_API_VERSION
	.align		4
        /*0000*/ 	.byte	0x04, 0x37
        /*0002*/ 	.short	(.L_7 - .L_6)
.L_6:
        /*0004*/ 	.word	0x00000082


	//----- nvinfo : EIATTR_KPARAM_INFO
	.align		4
.L_7:
        /*0008*/ 	.byte	0x04, 0x17
        /*000a*/ 	.short	(.L_9 - .L_8)
.L_8:
        /*000c*/ 	.word	0x00000000
        /*0010*/ 	.short	0x0003
        /*0012*/ 	.short	0x0018
        /*0014*/ 	.byte	0x00, 0xf0, 0x11, 0x00


	//----- nvinfo : EIATTR_KPARAM_INFO
	.align		4
.L_9:
        /*0018*/ 	.byte	0x04, 0x17
        /*001a*/ 	.short	(.L_11 - .L_10)
.L_10:
        /*001c*/ 	.word	0x00000000
        /*0020*/ 	.short	0x0002
        /*0022*/ 	.short	0x0010
        /*0024*/ 	.byte	0x00, 0xf5, 0x21, 0x00


	//----- nvinfo : EIATTR_KPARAM_INFO
	.align		4
.L_11:
        /*0028*/ 	.byte	0x04, 0x17
        /*002a*/ 	.short	(.L_13 - .L_12)
.L_12:
        /*002c*/ 	.word	0x00000000
        /*0030*/ 	.short	0x0001
        /*0032*/ 	.short	0x0008
        /*0034*/ 	.byte	0x00, 0xf5, 0x21, 0x00


	//----- nvinfo : EIATTR_KPARAM_INFO
	.align		4
.L_13:
        /*0038*/ 	.byte	0x04, 0x17
        /*003a*/ 	.short	(.L_15 - .L_14)
.L_14:
        /*003c*/ 	.word	0x00000000
        /*0040*/ 	.short	0x0000
        /*0042*/ 	.short	0x0000
        /*0044*/ 	.byte	0x00, 0xf5, 0x21, 0x00


	//----- nvinfo : EIATTR_SPARSE_MMA_MASK
	.align		4
.L_15:
        /*0048*/ 	.byte	0x03, 0x50
        /*004a*/ 	.short	0x0000


	//----- nvinfo : EIATTR_MAXREG_COUNT
	.align		4
        /*004c*/ 	.byte	0x03, 0x1b
        /*004e*/ 	.short	0x00ff


	//----- nvinfo : EIATTR_MERCURY_ISA_VERSION
	.align		4
        /*0050*/ 	.byte	0x03, 0x5f
        /*0052*/ 	.short	0x0101


	//----- nvinfo : EIATTR_VRC_CTA_INIT_COUNT
	.align		4
        /*0054*/ 	.byte	0x02, 0x4a
	.zero		1
	.zero		1


	//----- nvinfo : EIATTR_EXIT_INSTR_OFFSETS
	.align		4
        /*0058*/ 	.byte	0x04, 0x1c
        /*005a*/ 	.short	(.L_17 - .L_16)


	//   ....[0]....
.L_16:
        /*005c*/ 	.word	0x000000c0


	//   ....[1]....
        /*0060*/ 	.word	0x00000ad0


	//----- nvinfo : EIATTR_CBANK_PARAM_SIZE
	.align		4
.L_17:
        /*0064*/ 	.byte	0x03, 0x19
        /*0066*/ 	.short	0x001c


	//----- nvinfo : EIATTR_PARAM_CBANK
	.align		4
        /*0068*/ 	.byte	0x04, 0x0a
        /*006a*/ 	.short	(.L_19 - .L_18)
	.align		4
.L_18:
        /*006c*/ 	.word	index@(.nv.constant0._Z17gpuMatrixMultiplyPdS_S_i)
        /*0070*/ 	.short	0x0380
        /*0072*/ 	.short	0x001c


	//----- nvinfo : EIATTR_SW_WAR
	.align		4
.L_19:
        /*0074*/ 	.byte	0x04, 0x36
        /*0076*/ 	.short	(.L_21 - .L_20)
.L_20:
        /*0078*/ 	.word	0x00000008
.L_21:


//--------------------- .nv.callgraph             --------------------------
	.section	.nv.callgraph,"",@"SHT_CUDA_CALLGRAPH"
	.align	4
	.sectionentsize	8
	.align		4
        /*0000*/ 	.word	0x00000000
	.align		4
        /*0004*/ 	.word	0xffffffff
	.align		4
        /*0008*/ 	.word	0x00000000
	.align		4
        /*000c*/ 	.word	0xfffffffe
	.align		4
        /*0010*/ 	.word	0x00000000
	.align		4
        /*0014*/ 	.word	0xfffffffd
	.align		4
        /*0018*/ 	.word	0x00000000
	.align		4
        /*001c*/ 	.word	0xfffffffc


//--------------------- .text._Z17gpuMatrixMultiplyPdS_S_i --------------------------
	.section	.text._Z17gpuMatrixMultiplyPdS_S_i,"ax",@progbits
	.align	128
        .global         _Z17gpuMatrixMultiplyPdS_S_i
        .type           _Z17gpuMatrixMultiplyPdS_S_i,@function
        .size           _Z17gpuMatrixMultiplyPdS_S_i,(.L_x_5 - _Z17gpuMatrixMultiplyPdS_S_i)
        .other          _Z17gpuMatrixMultiplyPdS_S_i,@"STO_CUDA_ENTRY STV_DEFAULT"
_Z17gpuMatrixMultiplyPdS_S_i:
.text._Z17gpuMatrixMultiplyPdS_S_i:
[----:B------:R-:W-:Y:S01]  /*0000*/  LDC R1, c[0x0][0x37c] ;  /* 0x0000df00ff017b82 */ /* 0x000fe20000000800 */
[----:B------:R-:W0:Y:S07]  /*0010*/  S2R R0, SR_TID.Y ;  /* 0x0000000000007919 */ /* 0x000e2e0000002200 */
[----:B------:R-:W0:Y:S01]  /*0020*/  S2UR UR4, SR_CTAID.Y ;  /* 0x00000000000479c3 */ /* 0x000e220000002600 */
[----:B------:R-:W1:Y:S01]  /*0030*/  LDCU UR18, c[0x0][0x398] ;  /* 0x00007300ff1277ac */ /* 0x000e620008000800 */
[----:B------:R-:W2:Y:S06]  /*0040*/  S2R R3, SR_TID.X ;  /* 0x0000000000037919 */ /* 0x000eac0000002100 */
[----:B------:R-:W0:Y:S08]  /*0050*/  LDC R21, c[0x0][0x364] ;  /* 0x0000d900ff157b82 */ /* 0x000e300000000800 */
[----:B------:R-:W2:Y:S08]  /*0060*/  S2UR UR5, SR_CTAID.X ;  /* 0x00000000000579c3 */ /* 0x000eb00000002500 */
[----:B------:R-:W2:Y:S01]  /*0070*/  LDC R2, c[0x0][0x360] ;  /* 0x0000d800ff027b82 */ /* 0x000ea20000000800 */
[----:B0-----:R-:W-:-:S02]  /*0080*/  IMAD R21, R21, UR4, R0 ;  /* 0x0000000415157c24 */ /* 0x001fc4000f8e0200 */
[----:B--2---:R-:W-:-:S05]  /*0090*/  IMAD R0, R2, UR5, R3 ;  /* 0x0000000502007c24 */ /* 0x004fca000f8e0203 */
[----:B------:R-:W-:-:S04]  /*00a0*/  VIMNMX R2, PT, PT, R21, R0, !PT ;  /* 0x0000000015027248 */ /* 0x000fc80007fe0100 */
[----:B-1----:R-:W-:-:S13]  /*00b0*/  ISETP.GE.AND P0, PT, R2, UR18, PT ;  /* 0x0000001202007c0c */ /* 0x002fda000bf06270 */
[----:B------:R-:W-:Y:S05]  /*00c0*/  @P0 EXIT ;  /* 0x000000000000094d */ /* 0x000fea0003800000 */
[----:B------:R-:W-:Y:S02]  /*00d0*/  UISETP.GE.U32.AND UP0, UPT, UR18, 0x8, UPT ;  /* 0x000000081200788c */ /* 0x000fe4000bf06070 */
[----:B------:R-:W-:Y:S01]  /*00e0*/  IMAD R21, R21, UR18, RZ ;  /* 0x0000001215157c24 */ /* 0x000fe2000f8e02ff */
[----:B------:R-:W-:Y:S01]  /*00f0*/  CS2R R12, SRZ ;  /* 0x00000000000c7805 */ /* 0x000fe2000001ff00 */
[----:B------:R-:W0:Y:S01]  /*0100*/  LDCU.64 UR16, c[0x0][0x358] ;  /* 0x00006b00ff1077ac */ /* 0x000e220008000a00 */
[----:B------:R-:W-:-:S04]  /*0110*/  UMOV UR4, URZ ;  /* 0x000000ff00047c82 */ /* 0x000fc80008000000 */
[----:B------:R-:W-:Y:S05]  /*0120*/  BRA.U !UP0, `(.L_x_0) ;  /* 0x0000000508147547 */ /* 0x000fea000b800000 */
[----:B------:R-:W1:Y:S01]  /*0130*/  LDCU.128 UR20, c[0x0][0x380] ;  /* 0x00007000ff1477ac */ /* 0x000e620008000c00 */
[----:B------:R-:W-:Y:S01]  /*0140*/  IMAD.MOV.U32 R20, RZ, RZ, R0 ;  /* 0x000000ffff147224 */ /* 0x000fe200078e0000 */
[----:B------:R-:W-:Y:S01]  /*0150*/  CS2R R12, SRZ ;  /* 0x00000000000c7805 */ /* 0x000fe2000001ff00 */
[----:B------:R-:W-:-:S04]  /*0160*/  ULOP3.LUT UR4, UR18, 0x7ffffff8, URZ, 0xc0, !UPT ;  /* 0x7ffffff812047892 */ /* 0x000fc8000f8ec0ff */
[----:B------:R-:W-:Y:S01]  /*0170*/  UIADD3 UR4, UPT, UPT, -UR4, URZ, URZ ;  /* 0x000000ff04047290 */ /* 0x000fe2000fffe1ff */
[----:B-1----:R-:W-:Y:S01]  /*0180*/  MOV R2, UR20 ;  /* 0x0000001400027c02 */ /* 0x002fe20008000f00 */
[----:B------:R-:W-:Y:S01]  /*0190*/  IMAD.U32 R3, RZ, RZ, UR21 ;  /* 0x00000015ff037e24 */ /* 0x000fe2000f8e00ff */
[----:B------:R-:W-:Y:S02]  /*01a0*/  UIMAD.WIDE UR6, UR18, 0x18, UR22 ;  /* 0x00000018120678a5 */ /* 0x000fe4000f8e0216 */
[----:B------:R-:W-:Y:S01]  /*01b0*/  UIMAD.WIDE UR8, UR18, 0x20, UR22 ;  /* 0x00000020120878a5 */ /* 0x000fe2000f8e0216 */
[----:B------:R-:W-:Y:S01]  /*01c0*/  IMAD.WIDE.U32 R2, R21, 0x8, R2 ;  /* 0x0000000815027825 */ /* 0x000fe200078e0002 */
[----:B------:R-:W-:Y:S02]  /*01d0*/  UIMAD.WIDE UR10, UR18, 0x28, UR22 ;  /* 0x00000028120a78a5 */ /* 0x000fe4000f8e0216 */
[----:B------:R-:W-:Y:S01]  /*01e0*/  UIMAD.WIDE UR12, UR18, 0x30, UR22 ;  /* 0x00000030120c78a5 */ /* 0x000fe2000f8e0216 */
[----:B------:R-:W-:Y:S01]  /*01f0*/  IADD3 R8, P0, PT, R2, 0x20, RZ ;  /* 0x0000002002087810 */ /* 0x000fe20007f1e0ff */
[----:B------:R-:W-:-:S03]  /*0200*/  UIMAD.WIDE UR14, UR18, 0x38, UR22 ;  /* 0x00000038120e78a5 */ /* 0x000fc6000f8e0216 */
[----:B------:R-:W-:-:S09]  /*0210*/  IADD3.X R9, PT, PT, RZ, R3, RZ, P0, !PT ;  /* 0x00000003ff097210 */ /* 0x000fd200007fe4ff */
.L_x_1:
[----:B------:R-:W-:Y:S01]  /*0220*/  HFMA2 R23, -RZ, RZ, 0, 4.76837158203125e-07 ;  /* 0x00000008ff177431 */ /* 0x000fe200000001ff */
[----:B------:R-:W-:Y:S01]  /*0230*/  UIMAD.WIDE UR24, UR18, 0x8, UR22 ;  /* 0x00000008121878a5 */ /* 0x000fe2000f8e0216 */
[----:B------:R-:W-:Y:S01]  /*0240*/  IMAD.MOV.U32 R2, RZ, RZ, R8 ;  /* 0x000000ffff027224 */ /* 0x000fe200078e0008 */
[----:B------:R-:W-:Y:S01]  /*0250*/  MOV R3, R9 ;  /* 0x0000000900037202 */ /* 0x000fe20000000f00 */
[----:B------:R-:W-:-:S03]  /*0260*/  UIMAD.WIDE UR20, UR18, 0x10, UR22 ;  /* 0x00000010121478a5 */ /* 0x000fc6000f8e0216 */
[----:B------:R-:W-:Y:S01]  /*0270*/  MOV R19, UR25 ;  /* 0x0000001900137c02 */ /* 0x000fe20008000f00 */
[----:B------:R-:W-:Y:S01]  /*0280*/  IMAD.U32 R18, RZ, RZ, UR24 ;  /* 0x00000018ff127e24 */ /* 0x000fe2000f8e00ff */
[----:B0-----:R-:W2:Y:S01]  /*0290*/  LDG.E.64 R24, desc[UR16][R2.64+-0x20] ;  /* 0xffffe01002187981 */ /* 0x001ea2000c1e1b00 */
[C---:B------:R-:W-:Y:S01]  /*02a0*/  IMAD.WIDE R22, R20.reuse, R23, UR22 ;  /* 0x0000001614167e25 */ /* 0x040fe2000f8e0217 */
[----:B------:R-:W-:Y:S02]  /*02b0*/  MOV R16, UR20 ;  /* 0x0000001400107c02 */ /* 0x000fe40008000f00 */
[----:B------:R-:W3:Y:S01]  /*02c0*/  LDG.E.64 R10, desc[UR16][R2.64+-0x18] ;  /* 0xffffe810020a7981 */ /* 0x000ee2000c1e1b00 */
[----:B------:R-:W-:-:S03]  /*02d0*/  IMAD.WIDE R18, R20, 0x8, R18 ;  /* 0x0000000814127825 */ /* 0x000fc600078e0212 */
[----:B------:R-:W2:Y:S01]  /*02e0*/  LDG.E.64 R22, desc[UR16][R22.64] ;  /* 0x0000001016167981 */ /* 0x000ea2000c1e1b00 */
[----:B------:R-:W-:-:S03]  /*02f0*/  IMAD.U32 R17, RZ, RZ, UR21 ;  /* 0x00000015ff117e24 */ /* 0x000fc6000f8e00ff */
[----:B------:R-:W3:Y:S01]  /*0300*/  LDG.E.64 R18, desc[UR16][R18.64] ;  /* 0x0000001012127981 */ /* 0x000ee2000c1e1b00 */
[----:B------:R-:W-:-:S04]  /*0310*/  IMAD.WIDE R16, R20, 0x8, R16 ;  /* 0x0000000814107825 */ /* 0x000fc800078e0210 */
[----:B------:R-:W-:Y:S01]  /*0320*/  HFMA2 R9, -RZ, RZ, 0, 4.76837158203125e-07 ;  /* 0x00000008ff097431 */ /* 0x000fe200000001ff */
[----:B------:R-:W4:Y:S04]  /*0330*/  LDG.E.64 R14, desc[UR16][R2.64+-0x10] ;  /* 0xfffff010020e7981 */ /* 0x000f28000c1e1b00 */
[----:B------:R-:W4:Y:S01]  /*0340*/  LDG.E.64 R16, desc[UR16][R16.64] ;  /* 0x0000001010107981 */ /* 0x000f22000c1e1b00 */
[----:B------:R-:W-:-:S03]  /*0350*/  IMAD.WIDE R8, R20, R9, UR6 ;  /* 0x0000000614087e25 */ /* 0x000fc6000f8e0209 */
[----:B------:R-:W5:Y:S04]  /*0360*/  LDG.E.64 R6, desc[UR16][R2.64+-0x8] ;  /* 0xfffff81002067981 */ /* 0x000f68000c1e1b00 */
[----:B------:R-:W5:Y:S01]  /*0370*/  LDG.E.64 R8, desc[UR16][R8.64] ;  /* 0x0000001008087981 */ /* 0x000f62000c1e1b00 */
[----:B------:R-:W-:-:S05]  /*0380*/  MOV R5, 0x8 ;  /* 0x0000000800057802 */ /* 0x000fca0000000f00 */
[----:B------:R-:W-:-:S06]  /*0390*/  IMAD.WIDE R4, R20, R5, UR8 ;  /* 0x0000000814047e25 */ /* 0x000fcc000f8e0205 */
[----:B------:R-:W5:Y:S01]  /*03a0*/  LDG.E.64 R4, desc[UR16][R4.64] ;  /* 0x0000001004047981 */ /* 0x000f62000c1e1b00 */
[----:B--2---:R-:W-:Y:S01]  /*03b0*/  DFMA R24, R24, R22, R12 ;  /* 0x000000161818722b */ /* 0x004fe2000000000c */
[----:B------:R-:W-:Y:S02]  /*03c0*/  IMAD.MOV.U32 R23, RZ, RZ, 0x8 ;  /* 0x00000008ff177424 */ /* 0x000fe400078e00ff */
[----:B------:R-:W2:Y:S02]  /*03d0*/  LDG.E.64 R12, desc[UR16][R2.64] ;  /* 0x00000010020c7981 */ /* 0x000ea4000c1e1b00 */
[----:B------:R-:W-:-:S03]  /*03e0*/  IMAD.WIDE R22, R20, R23, UR10 ;  /* 0x0000000a14167e25 */ /* 0x000fc6000f8e0217 */
[----:B---3--:R-:W-:Y:S01]  /*03f0*/  DFMA R18, R10, R18, R24 ;  /* 0x000000120a12722b */ /* 0x008fe20000000018 */
[----:B------:R-:W-:Y:S01]  /*0400*/  MOV R25, 0x8 ;  /* 0x0000000800197802 */ /* 0x000fe20000000f00 */
[----:B------:R-:W3:Y:S04]  /*0410*/  LDG.E.64 R10, desc[UR16][R2.64+0x8] ;  /* 0x00000810020a7981 */ /* 0x000ee8000c1e1b00 */
[----:B------:R-:W3:Y:S01]  /*0420*/  LDG.E.64 R22, desc[UR16][R22.64] ;  /* 0x0000001016167981 */ /* 0x000ee2000c1e1b00 */
[C---:B------:R-:W-:Y:S01]  /*0430*/  IMAD.WIDE R24, R20.reuse, R25, UR12 ;  /* 0x0000000c14187e25 */ /* 0x040fe2000f8e0219 */
[----:B----4-:R-:W-:Y:S01]  /*0440*/  DFMA R16, R14, R16, R18 ;  /* 0x000000100e10722b */ /* 0x010fe20000000012 */
[----:B------:R-:W-:Y:S01]  /*0450*/  MOV R19, 0x8 ;  /* 0x0000000800137802 */ /* 0x000fe20000000f00 */
[----:B------:R-:W4:Y:S04]  /*0460*/  LDG.E.64 R14, desc[UR16][R2.64+0x10] ;  /* 0x00001010020e7981 */ /* 0x000f28000c1e1b00 */
[----:B------:R-:W4:Y:S01]  /*0470*/  LDG.E.64 R24, desc[UR16][R24.64] ;  /* 0x0000001018187981 */ /* 0x000f22000c1e1b00 */
[----:B------:R-:W-:Y:S01]  /*0480*/  IMAD.WIDE R18, R20, R19, UR14 ;  /* 0x0000000e14127e25 */ /* 0x000fe2000f8e0213 */
[----:B-----5:R-:W-:-:S02]  /*0490*/  DFMA R8, R6, R8, R16 ;  /* 0x000000080608722b */ /* 0x020fc40000000010 */
[----:B------:R-:W5:Y:S04]  /*04a0*/  LDG.E.64 R6, desc[UR16][R2.64+0x18] ;  /* 0x0000181002067981 */ /* 0x000f68000c1e1b00 */
[----:B------:R-:W5:Y:S01]  /*04b0*/  LDG.E.64 R18, desc[UR16][R18.64] ;  /* 0x0000001012127981 */ /* 0x000f62000c1e1b00 */
[----:B------:R-:W-:-:S04]  /*04c0*/  UIADD3 UR4, UPT, UPT, UR4, 0x8, URZ ;  /* 0x0000000804047890 */ /* 0x000fc8000fffe0ff */
[----:B------:R-:W-:Y:S01]  /*04d0*/  UISETP.NE.AND UP0, UPT, UR4, URZ, UPT ;  /* 0x000000ff0400728c */ /* 0x000fe2000bf05270 */
[----:B--2---:R-:W-:-:S08]  /*04e0*/  DFMA R4, R12, R4, R8 ;  /* 0x000000040c04722b */ /* 0x004fd00000000008 */
[----:B---3--:R-:W-:-:S08]  /*04f0*/  DFMA R4, R10, R22, R4 ;  /* 0x000000160a04722b */ /* 0x008fd00000000004 */
[----:B----4-:R-:W-:Y:S01]  /*0500*/  DFMA R4, R14, R24, R4 ;  /* 0x000000180e04722b */ /* 0x010fe20000000004 */
[----:B------:R-:W-:-:S07]  /*0510*/  IADD3 R8, P0, PT, R2, 0x40, RZ ;  /* 0x0000004002087810 */ /* 0x000fce0007f1e0ff */
[----:B-----5:R-:W-:Y:S01]  /*0520*/  DFMA R12, R6, R18, R4 ;  /* 0x00000012060c722b */ /* 0x020fe20000000004 */
[----:B------:R-:W-:Y:S01]  /*0530*/  IMAD.U32 R5, RZ, RZ, UR18 ;  /* 0x00000012ff057e24 */ /* 0x000fe2000f8e00ff */
[----:B------:R-:W-:-:S04]  /*0540*/  IADD3.X R9, PT, PT, RZ, R3, RZ, P0, !PT ;  /* 0x00000003ff097210 */ /* 0x000fc800007fe4ff */
[----:B------:R-:W-:Y:S01]  /*0550*/  LEA R20, R5, R20, 0x3 ;  /* 0x0000001405147211 */ /* 0x000fe200078e18ff */
[----:B------:R-:W-:Y:S06]  /*0560*/  BRA.U UP0, `(.L_x_1) ;  /* 0xfffffffd002c7547 */ /* 0x000fec000b83ffff */
[----:B------:R-:W-:-:S12]  /*0570*/  ULOP3.LUT UR4, UR18, 0x7ffffff8, URZ, 0xc0, !UPT ;  /* 0x7ffffff812047892 */ /* 0x000fd8000f8ec0ff */
.L_x_0:
[----:B------:R-:W-:-:S04]  /*0580*/  ULOP3.LUT UR6, UR18, 0x7, URZ, 0xc0, !UPT ;  /* 0x0000000712067892 */ /* 0x000fc8000f8ec0ff */
[----:B------:R-:W-:-:S09]  /*0590*/  UISETP.NE.AND UP0, UPT, UR6, URZ, UPT ;  /* 0x000000ff0600728c */ /* 0x000fd2000bf05270 */
[----:B------:R-:W-:Y:S05]  /*05a0*/  BRA.U !UP0, `(.L_x_2) ;  /* 0x0000000508387547 */ /* 0x000fea000b800000 */
[----:B------:R-:W-:Y:S02]  /*05b0*/  UISETP.GE.U32.AND UP0, UPT, UR6, 0x4, UPT ;  /* 0x000000040600788c */ /* 0x000fe4000bf06070 */
[----:B------:R-:W-:-:S04]  /*05c0*/  ULOP3.LUT UR5, UR18, 0x3, URZ, 0xc0, !UPT ;  /* 0x0000000312057892 */ /* 0x000fc8000f8ec0ff */
[----:B------:R-:W-:-:S03]  /*05d0*/  UISETP.NE.AND UP1, UPT, UR5, URZ, UPT ;  /* 0x000000ff0500728c */ /* 0x000fc6000bf25270 */
[----:B------:R-:W-:Y:S08]  /*05e0*/  BRA.U !UP0, `(.L_x_3) ;  /* 0x00000001087c7547 */ /* 0x000ff0000b800000 */
[----:B------:R-:W1:Y:S01]  /*05f0*/  LDC.64 R10, c[0x0][0x380] ;  /* 0x0000e000ff0a7b82 */ /* 0x000e620000000a00 */
[----:B------:R-:W2:Y:S01]  /*0600*/  LDCU.64 UR6, c[0x0][0x380] ;  /* 0x00007000ff0677ac */ /* 0x000ea20008000a00 */
[----:B------:R-:W-:Y:S01]  /*0610*/  IMAD.U32 R5, RZ, RZ, UR4 ;  /* 0x00000004ff057e24 */ /* 0x000fe2000f8e00ff */
[C---:B------:R-:W-:Y:S01]  /*0620*/  IADD3 R3, PT, PT, R21.reuse, UR4, RZ ;  /* 0x0000000415037c10 */ /* 0x040fe2000fffe0ff */
[----:B------:R-:W-:Y:S01]  /*0630*/  IMAD.U32 R23, RZ, RZ, UR18 ;  /* 0x00000012ff177e24 */ /* 0x000fe2000f8e00ff */
[----:B------:R-:W-:Y:S01]  /*0640*/  IADD3 R2, P0, PT, R21, UR4, RZ ;  /* 0x0000000415027c10 */ /* 0x000fe2000ff1e0ff */
[----:B------:R-:W-:Y:S02]  /*0650*/  IMAD R5, R5, UR18, R0 ;  /* 0x0000001205057c24 */ /* 0x000fe4000f8e0200 */
[----:B------:R-:W3:Y:S01]  /*0660*/  LDC.64 R18, c[0x0][0x388] ;  /* 0x0000e200ff127b82 */ /* 0x000ee20000000a00 */
[----:B------:R-:W-:Y:S01]  /*0670*/  MOV R25, UR18 ;  /* 0x0000001200197c02 */ /* 0x000fe20008000f00 */
[----:B-1----:R-:W-:Y:S01]  /*0680*/  IMAD.WIDE.U32 R10, R3, 0x8, R10 ;  /* 0x00000008030a7825 */ /* 0x002fe200078e000a */
[----:B------:R-:W-:-:S02]  /*0690*/  IADD3.X R3, PT, PT, RZ, RZ, RZ, P0, !PT ;  /* 0x000000ffff037210 */ /* 0x000fc400007fe4ff */
[----:B--2---:R-:W-:-:S03]  /*06a0*/  LEA R16, P0, R2, UR6, 0x3 ;  /* 0x0000000602107c11 */ /* 0x004fc6000f8018ff */
[----:B0-----:R-:W2:Y:S01]  /*06b0*/  LDG.E.64 R10, desc[UR16][R10.64] ;  /* 0x000000100a0a7981 */ /* 0x001ea2000c1e1b00 */
[----:B---3--:R-:W-:Y:S01]  /*06c0*/  IMAD.WIDE R18, R5, 0x8, R18 ;  /* 0x0000000805127825 */ /* 0x008fe200078e0212 */
[----:B------:R-:W-:-:S04]  /*06d0*/  LEA.HI.X R17, R2, UR7, R3, 0x3, P0 ;  /* 0x0000000702117c11 */ /* 0x000fc800080f1c03 */
[----:B------:R-:W2:Y:S01]  /*06e0*/  LDG.E.64 R14, desc[UR16][R18.64] ;  /* 0x00000010120e7981 */ /* 0x000ea2000c1e1b00 */
[----:B------:R-:W-:-:S03]  /*06f0*/  IMAD.WIDE R22, R23, 0x8, R18 ;  /* 0x0000000817167825 */ /* 0x000fc600078e0212 */
[----:B------:R-:W3:Y:S04]  /*0700*/  LDG.E.64 R6, desc[UR16][R16.64+0x8] ;  /* 0x0000081010067981 */ /* 0x000ee8000c1e1b00 */
[----:B------:R-:W3:Y:S01]  /*0710*/  LDG.E.64 R8, desc[UR16][R22.64] ;  /* 0x0000001016087981 */ /* 0x000ee2000c1e1b00 */
[----:B------:R-:W-:Y:S01]  /*0720*/  IMAD.WIDE R24, R25, 0x8, R22 ;  /* 0x0000000819187825 */ /* 0x000fe200078e0216 */
[----:B------:R-:W-:Y:S02]  /*0730*/  MOV R27, UR18 ;  /* 0x00000012001b7c02 */ /* 0x000fe40008000f00 */
[----:B------:R-:W4:Y:S04]  /*0740*/  LDG.E.64 R2, desc[UR16][R16.64+0x10] ;  /* 0x0000101010027981 */ /* 0x000f28000c1e1b00 */
[----:B------:R-:W4:Y:S01]  /*0750*/  LDG.E.64 R4, desc[UR16][R24.64] ;  /* 0x0000001018047981 */ /* 0x000f22000c1e1b00 */
[----:B------:R-:W-:-:S03]  /*0760*/  IMAD.WIDE R26, R27, 0x8, R24 ;  /* 0x000000081b1a7825 */ /* 0x000fc600078e0218 */
[----:B------:R-:W5:Y:S04]  /*0770*/  LDG.E.64 R18, desc[UR16][R16.64+0x18] ;  /* 0x0000181010127981 */ /* 0x000f68000c1e1b00 */
[----:B------:R-:W5:Y:S01]  /*0780*/  LDG.E.64 R26, desc[UR16][R26.64] ;  /* 0x000000101a1a7981 */ /* 0x000f62000c1e1b00 */
[----:B------:R-:W-:Y:S01]  /*0790*/  UIADD3 UR4, UPT, UPT, UR4, 0x4, URZ ;  /* 0x0000000404047890 */ /* 0x000fe2000fffe0ff */
[----:B--2---:R-:W-:-:S08]  /*07a0*/  DFMA R10, R10, R14, R12 ;  /* 0x0000000e0a0a722b */ /* 0x004fd0000000000c */
[----:B---3--:R-:W-:-:S08]  /*07b0*/  DFMA R6, R6, R8, R10 ;  /* 0x000000080606722b */ /* 0x008fd0000000000a */
[----:B----4-:R-:W-:-:S08]  /*07c0*/  DFMA R2, R2, R4, R6 ;  /* 0x000000040202722b */ /* 0x010fd00000000006 */
[----:B-----5:R-:W-:-:S11]  /*07d0*/  DFMA R12, R18, R26, R2 ;  /* 0x0000001a120c722b */ /* 0x020fd60000000002 */
.L_x_3:
[----:B------:R-:W-:Y:S05]  /*07e0*/  BRA.U !UP1, `(.L_x_2) ;  /* 0x0000000109a87547 */ /* 0x000fea000b800000 */
[----:B------:R-:W-:Y:S01]  /*07f0*/  UISETP.NE.AND UP0, UPT, UR5, 0x1, UPT ;  /* 0x000000010500788c */ /* 0x000fe2000bf05270 */
[----:B------:R-:W-:Y:S01]  /*0800*/  IMAD.U32 R9, RZ, RZ, UR4 ;  /* 0x00000004ff097e24 */ /* 0x000fe2000f8e00ff */
[----:B------:R-:W-:Y:S02]  /*0810*/  ULOP3.LUT UR5, UR18, 0x1, URZ, 0xc0, !UPT ;  /* 0x0000000112057892 */ /* 0x000fe4000f8ec0ff */
[----:B------:R-:W-:Y:S02]  /*0820*/  MOV R11, UR18 ;  /* 0x00000012000b7c02 */ /* 0x000fe40008000f00 */
[----:B------:R-:W-:Y:S01]  /*0830*/  PLOP3.LUT P1, PT, PT, PT, UP0, 0x80, 0x8 ;  /* 0x000000000008781c */ /* 0x000fe20003f2f008 */
[----:B------:R-:W-:-:S04]  /*0840*/  UISETP.NE.U32.AND UP1, UPT, UR5, 0x1, UPT ;  /* 0x000000010500788c */ /* 0x000fc8000bf25070 */
[----:B------:R-:W1:Y:S02]  /*0850*/  @UP0 LDCU.128 UR8, c[0x0][0x380] ;  /* 0x00007000ff0807ac */ /* 0x000e640008000c00 */
[----:B------:R-:W-:Y:S01]  /*0860*/  PLOP3.LUT P0, PT, PT, PT, UP1, 0x80, 0x8 ;  /* 0x000000000008781c */ /* 0x000fe20003f0f018 */
[----:B------:R-:W2:Y:S05]  /*0870*/  @UP0 LDCU.64 UR6, c[0x0][0x380] ;  /* 0x00007000ff0607ac */ /* 0x000eaa0008000a00 */
[C---:B------:R-:W-:Y:S01]  /*0880*/  @P1 IADD3 R7, PT, PT, R21.reuse, UR4, RZ ;  /* 0x0000000415071c10 */ /* 0x040fe2000fffe0ff */
[----:B------:R-:W3:Y:S01]  /*0890*/  @!UP1 LDCU.128 UR12, c[0x0][0x380] ;  /* 0x00007000ff0c97ac */ /* 0x000ee20008000c00 */
[----:B------:R-:W-:Y:S01]  /*08a0*/  @P1 IADD3 R6, P2, PT, R21, UR4, RZ ;  /* 0x0000000415061c10 */ /* 0x000fe2000ff5e0ff */
[----:B------:R-:W-:Y:S01]  /*08b0*/  @P1 IMAD R9, R9, UR18, R0 ;  /* 0x0000001209091c24 */ /* 0x000fe2000f8e0200 */
[----:B------:R-:W-:Y:S01]  /*08c0*/  @UP0 UIADD3 UR4, UPT, UPT, UR4, 0x2, URZ ;  /* 0x0000000204040890 */ /* 0x000fe2000fffe0ff */
[----:B-1----:R-:W-:Y:S01]  /*08d0*/  MOV R2, UR8 ;  /* 0x0000000800027c02 */ /* 0x002fe20008000f00 */
[----:B------:R-:W-:Y:S01]  /*08e0*/  IMAD.U32 R3, RZ, RZ, UR9 ;  /* 0x00000009ff037e24 */ /* 0x000fe2000f8e00ff */
[----:B------:R-:W-:-:S02]  /*08f0*/  MOV R4, UR10 ;  /* 0x0000000a00047c02 */ /* 0x000fc40008000f00 */
[----:B------:R-:W-:Y:S01]  /*0900*/  MOV R5, UR11 ;  /* 0x0000000b00057c02 */ /* 0x000fe20008000f00 */
[----:B------:R-:W-:-:S04]  /*0910*/  @P1 IMAD.WIDE.U32 R2, R7, 0x8, R2 ;  /* 0x0000000807021825 */ /* 0x000fc800078e0002 */
[----:B------:R-:W-:Y:S01]  /*0920*/  @P1 IMAD.WIDE R4, R9, 0x8, R4 ;  /* 0x0000000809041825 */ /* 0x000fe200078e0204 */
[----:B------:R-:W-:Y:S01]  /*0930*/  MOV R19, UR4 ;  /* 0x0000000400137c02 */ /* 0x000fe20008000f00 */
[----:B0-----:R-:W4:Y:S02]  /*0940*/  @P1 LDG.E.64 R2, desc[UR16][R2.64] ;  /* 0x0000001002021981 */ /* 0x001f24000c1e1b00 */
[----:B------:R-:W-:Y:S01]  /*0950*/  @P1 IMAD.X R7, RZ, RZ, RZ, P2 ;  /* 0x000000ffff071224 */ /* 0x000fe200010e06ff */
[----:B--2---:R-:W-:-:S04]  /*0960*/  @P1 LEA R8, P2, R6, UR6, 0x3 ;  /* 0x0000000606081c11 */ /* 0x004fc8000f8418ff */
[----:B------:R-:W-:Y:S01]  /*0970*/  @P1 LEA.HI.X R9, R6, UR7, R7, 0x3, P2 ;  /* 0x0000000706091c11 */ /* 0x000fe200090f1c07 */
[----:B------:R-:W-:Y:S02]  /*0980*/  @P1 IMAD.WIDE R6, R11, 0x8, R4 ;  /* 0x000000080b061825 */ /* 0x000fe400078e0204 */
[----:B------:R-:W4:Y:S01]  /*0990*/  @P1 LDG.E.64 R4, desc[UR16][R4.64] ;  /* 0x0000001004041981 */ /* 0x000f22000c1e1b00 */
[----:B---3--:R-:W-:Y:S01]  /*09a0*/  MOV R14, UR12 ;  /* 0x0000000c000e7c02 */ /* 0x008fe20008000f00 */
[----:B------:R-:W-:Y:S01]  /*09b0*/  IMAD.U32 R15, RZ, RZ, UR13 ;  /* 0x0000000dff0f7e24 */ /* 0x000fe2000f8e00ff */
[----:B------:R-:W-:Y:S01]  /*09c0*/  MOV R10, UR14 ;  /* 0x0000000e000a7c02 */ /* 0x000fe20008000f00 */
[----:B------:R-:W-:Y:S01]  /*09d0*/  IMAD.U32 R11, RZ, RZ, UR15 ;  /* 0x0000000fff0b7e24 */ /* 0x000fe2000f8e00ff */
[----:B------:R-:W-:Y:S01]  /*09e0*/  @!P0 IADD3 R17, PT, PT, R21, UR4, RZ ;  /* 0x0000000415118c10 */ /* 0x000fe2000fffe0ff */
[----:B------:R-:W-:Y:S01]  /*09f0*/  @!P0 IMAD R19, R19, UR18, R0 ;  /* 0x0000001213138c24 */ /* 0x000fe2000f8e0200 */
[----:B------:R-:W2:Y:S04]  /*0a00*/  @P1 LDG.E.64 R6, desc[UR16][R6.64] ;  /* 0x0000001006061981 */ /* 0x000ea8000c1e1b00 */
[----:B------:R-:W2:Y:S01]  /*0a10*/  @P1 LDG.E.64 R8, desc[UR16][R8.64+0x8] ;  /* 0x0000081008081981 */ /* 0x000ea2000c1e1b00 */
[----:B------:R-:W-:-:S04]  /*0a20*/  @!P0 IMAD.WIDE.U32 R14, R17, 0x8, R14 ;  /* 0x00000008110e8825 */ /* 0x000fc800078e000e */
[----:B------:R-:W-:Y:S02]  /*0a30*/  @!P0 IMAD.WIDE R10, R19, 0x8, R10 ;  /* 0x00000008130a8825 */ /* 0x000fe400078e020a */
[----:B------:R-:W3:Y:S04]  /*0a40*/  @!P0 LDG.E.64 R14, desc[UR16][R14.64] ;  /* 0x000000100e0e8981 */ /* 0x000ee8000c1e1b00 */
[----:B------:R-:W3:Y:S01]  /*0a50*/  @!P0 LDG.E.64 R10, desc[UR16][R10.64] ;  /* 0x000000100a0a8981 */ /* 0x000ee2000c1e1b00 */
[----:B----4-:R-:W-:-:S08]  /*0a60*/  @P1 DFMA R2, R2, R4, R12 ;  /* 0x000000040202122b */ /* 0x010fd0000000000c */
[----:B--2---:R-:W-:-:S08]  /*0a70*/  @P1 DFMA R12, R8, R6, R2 ;  /* 0x00000006080c122b */ /* 0x004fd00000000002 */
[----:B---3--:R-:W-:-:S11]  /*0a80*/  @!P0 DFMA R12, R14, R10, R12 ;  /* 0x0000000a0e0c822b */ /* 0x008fd6000000000c */
.L_x_2:
[----:B------:R-:W1:Y:S01]  /*0a90*/  LDC.64 R2, c[0x0][0x390] ;  /* 0x0000e400ff027b82 */ /* 0x000e620000000a00 */
[----:B------:R-:W-:-:S05]  /*0aa0*/  IADD3 R21, PT, PT, R0, R21, RZ ;  /* 0x0000001500157210 */ /* 0x000fca0007ffe0ff */
[----:B-1----:R-:W-:-:S05]  /*0ab0*/  IMAD.WIDE R2, R21, 0x8, R2 ;  /* 0x0000000815027825 */ /* 0x002fca00078e0202 */
[----:B0-----:R-:W-:Y:S01]  /*0ac0*/  STG.E.64 desc[UR16][R2.64], R12 ;  /* 0x0000000c02007986 */ /* 0x001fe2000c101b10 */
[----:B------:R-:W-:Y:S05]  /*0ad0*/  EXIT ;  /* 0x000000000000794d */ /* 0x000fea0003800000 */
.L_x_4:
[----:B------:R-:W-:-:S00]  /*0ae0*/  BRA `(.L_x_4) ;  /* 0xfffffffc00fc7947 */ /* 0x000fc0000383ffff */
[----:B------:R-:W-:-:S00]  /*0af0*/  NOP ;  /* 0x0000000000007918 */ /* 0x000fc00000000000 */
        /* <DEDUP_REMOVED lines=8> */
.L_x_5:


//--------------------- .nv.shared.reserved.0     --------------------------
	.section	.nv.shared.reserved.0,"aw",@nobits
	.weak		__nv_reservedSMEM_offset_0_alias
	.size		__nv_reservedSMEM_offset_0_alias, 0, 64
	.other		__nv_reservedSMEM_offset_0_alias,@"STO_CUDA_RESERVED_SHARED STV_DEFAULT"
__nv_reservedSMEM_offset_0_alias:
	.zero		0
	.zero		64


//--------------------- .nv.constant0._Z17gpuMatrixMultiplyPdS_S_i --------------------------
	.section	.nv.constant0._Z17gpuMatrixMultiplyPdS_S_i,"a",@progbits
	.sectionflags	@""
	.align	4
.nv.constant0._Z17gpuMatrixMultiplyPdS_S_i:
	.zero		924


//--------------------- SYMBOLS --------------------------

	.type		.nv.reservedSmem.offset0,@object
	.size		.nv.reservedSmem.offset0,0x4
